//
// Generated by NVIDIA NVVM Compiler
//
// Compiler Build ID: CL-36424714
// Cuda compilation tools, release 13.0, V13.0.88
// Based on NVVM 20.0.0
//

.version 9.0
.target sm_100
.address_size 64

	// .globl	_Z11kernel_initPfiiif

.visible .entry _Z11kernel_initPfiiif(
	.param .u64 .ptr .align 1 _Z11kernel_initPfiiif_param_0,
	.param .u32 _Z11kernel_initPfiiif_param_1,
	.param .u32 _Z11kernel_initPfiiif_param_2,
	.param .u32 _Z11kernel_initPfiiif_param_3,
	.param .f32 _Z11kernel_initPfiiif_param_4
)
{
	.reg .pred 	%p<4>;
	.reg .b32 	%r<13>;
	.reg .b32 	%f<2>;
	.reg .b64 	%rd<5>;

	ld.param.u64 	%rd1, [_Z11kernel_initPfiiif_param_0];
	ld.param.u32 	%r3, [_Z11kernel_initPfiiif_param_1];
	ld.param.u32 	%r4, [_Z11kernel_initPfiiif_param_2];
	ld.param.u32 	%r5, [_Z11kernel_initPfiiif_param_3];
	ld.param.f32 	%f1, [_Z11kernel_initPfiiif_param_4];
	mov.u32 	%r6, %ctaid.y;
	mov.u32 	%r7, %ntid.y;
	mov.u32 	%r8, %tid.y;
	mad.lo.s32 	%r1, %r6, %r7, %r8;
	mov.u32 	%r9, %ctaid.x;
	mov.u32 	%r10, %ntid.x;
	mov.u32 	%r11, %tid.x;
	mad.lo.s32 	%r2, %r9, %r10, %r11;
	setp.ge.s32 	%p1, %r1, %r4;
	setp.ge.s32 	%p2, %r2, %r5;
	or.pred  	%p3, %p1, %p2;
	@%p3 bra 	$L__BB0_2;
	cvta.to.global.u64 	%rd2, %rd1;
	mad.lo.s32 	%r12, %r3, %r2, %r1;
	mul.wide.s32 	%rd3, %r12, 4;
	add.s64 	%rd4, %rd2, %rd3;
	st.global.f32 	[%rd4], %f1;
$L__BB0_2:
	ret;

}
	// .globl	_Z15kernel_addValuePfiS_iiif
.visible .entry _Z15kernel_addValuePfiS_iiif(
	.param .u64 .ptr .align 1 _Z15kernel_addValuePfiS_iiif_param_0,
	.param .u32 _Z15kernel_addValuePfiS_iiif_param_1,
	.param .u64 .ptr .align 1 _Z15kernel_addValuePfiS_iiif_param_2,
	.param .u32 _Z15kernel_addValuePfiS_iiif_param_3,
	.param .u32 _Z15kernel_addValuePfiS_iiif_param_4,
	.param .u32 _Z15kernel_addValuePfiS_iiif_param_5,
	.param .f32 _Z15kernel_addValuePfiS_iiif_param_6
)
{
	.reg .pred 	%p<4>;
	.reg .b32 	%r<15>;
	.reg .b32 	%f<4>;
	.reg .b64 	%rd<9>;

	ld.param.u64 	%rd1, [_Z15kernel_addValuePfiS_iiif_param_0];
	ld.param.u32 	%r3, [_Z15kernel_addValuePfiS_iiif_param_1];
	ld.param.u64 	%rd2, [_Z15kernel_addValuePfiS_iiif_param_2];
	ld.param.u32 	%r4, [_Z15kernel_addValuePfiS_iiif_param_3];
	ld.param.u32 	%r5, [_Z15kernel_addValuePfiS_iiif_param_4];
	ld.param.u32 	%r6, [_Z15kernel_addValuePfiS_iiif_param_5];
	ld.param.f32 	%f1, [_Z15kernel_addValuePfiS_iiif_param_6];
	mov.u32 	%r7, %ctaid.y;
	mov.u32 	%r8, %ntid.y;
	mov.u32 	%r9, %tid.y;
	mad.lo.s32 	%r1, %r7, %r8, %r9;
	mov.u32 	%r10, %ctaid.x;
	mov.u32 	%r11, %ntid.x;
	mov.u32 	%r12, %tid.x;
	mad.lo.s32 	%r2, %r10, %r11, %r12;
	setp.ge.s32 	%p1, %r1, %r5;
	setp.ge.s32 	%p2, %r2, %r6;
	or.pred  	%p3, %p1, %p2;
	@%p3 bra 	$L__BB1_2;
	cvta.to.global.u64 	%rd3, %rd1;
	cvta.to.global.u64 	%rd4, %rd2;
	mad.lo.s32 	%r13, %r3, %r2, %r1;
	mul.wide.s32 	%rd5, %r13, 4;
	add.s64 	%rd6, %rd3, %rd5;
	ld.global.f32 	%f2, [%rd6];
	add.f32 	%f3, %f1, %f2;
	mad.lo.s32 	%r14, %r4, %r2, %r1;
	mul.wide.s32 	%rd7, %r14, 4;
	add.s64 	%rd8, %rd4, %rd7;
	st.global.f32 	[%rd8], %f3;
$L__BB1_2:
	ret;

}
	// .globl	_Z12kernel_scalePfiS_iiif
.visible .entry _Z12kernel_scalePfiS_iiif(
	.param .u64 .ptr .align 1 _Z12kernel_scalePfiS_iiif_param_0,
	.param .u32 _Z12kernel_scalePfiS_iiif_param_1,
	.param .u64 .ptr .align 1 _Z12kernel_scalePfiS_iiif_param_2,
	.param .u32 _Z12kernel_scalePfiS_iiif_param_3,
	.param .u32 _Z12kernel_scalePfiS_iiif_param_4,
	.param .u32 _Z12kernel_scalePfiS_iiif_param_5,
	.param .f32 _Z12kernel_scalePfiS_iiif_param_6
)
{
	.reg .pred 	%p<4>;
	.reg .b32 	%r<15>;
	.reg .b32 	%f<4>;
	.reg .b64 	%rd<9>;

	ld.param.u64 	%rd1, [_Z12kernel_scalePfiS_iiif_param_0];
	ld.param.u32 	%r3, [_Z12kernel_scalePfiS_iiif_param_1];
	ld.param.u64 	%rd2, [_Z12kernel_scalePfiS_iiif_param_2];
	ld.param.u32 	%r4, [_Z12kernel_scalePfiS_iiif_param_3];
	ld.param.u32 	%r5, [_Z12kernel_scalePfiS_iiif_param_4];
	ld.param.u32 	%r6, [_Z12kernel_scalePfiS_iiif_param_5];
	ld.param.f32 	%f1, [_Z12kernel_scalePfiS_iiif_param_6];
	mov.u32 	%r7, %ctaid.y;
	mov.u32 	%r8, %ntid.y;
	mov.u32 	%r9, %tid.y;
	mad.lo.s32 	%r1, %r7, %r8, %r9;
	mov.u32 	%r10, %ctaid.x;
	mov.u32 	%r11, %ntid.x;
	mov.u32 	%r12, %tid.x;
	mad.lo.s32 	%r2, %r10, %r11, %r12;
	setp.ge.s32 	%p1, %r1, %r5;
	setp.ge.s32 	%p2, %r2, %r6;
	or.pred  	%p3, %p1, %p2;
	@%p3 bra 	$L__BB2_2;
	cvta.to.global.u64 	%rd3, %rd1;
	cvta.to.global.u64 	%rd4, %rd2;
	mad.lo.s32 	%r13, %r3, %r2, %r1;
	mul.wide.s32 	%rd5, %r13, 4;
	add.s64 	%rd6, %rd3, %rd5;
	ld.global.f32 	%f2, [%rd6];
	mul.f32 	%f3, %f1, %f2;
	mad.lo.s32 	%r14, %r4, %r2, %r1;
	mul.wide.s32 	%rd7, %r14, 4;
	add.s64 	%rd8, %rd4, %rd7;
	st.global.f32 	[%rd8], %f3;
$L__BB2_2:
	ret;

}
	// .globl	_Z10kernel_addPfiS_iS_iii
.visible .entry _Z10kernel_addPfiS_iS_iii(
	.param .u64 .ptr .align 1 _Z10kernel_addPfiS_iS_iii_param_0,
	.param .u32 _Z10kernel_addPfiS_iS_iii_param_1,
	.param .u64 .ptr .align 1 _Z10kernel_addPfiS_iS_iii_param_2,
	.param .u32 _Z10kernel_addPfiS_iS_iii_param_3,
	.param .u64 .ptr .align 1 _Z10kernel_addPfiS_iS_iii_param_4,
	.param .u32 _Z10kernel_addPfiS_iS_iii_param_5,
	.param .u32 _Z10kernel_addPfiS_iS_iii_param_6,
	.param .u32 _Z10kernel_addPfiS_iS_iii_param_7
)
{
	.reg .pred 	%p<4>;
	.reg .b32 	%r<17>;
	.reg .b32 	%f<4>;
	.reg .b64 	%rd<13>;

	ld.param.u64 	%rd1, [_Z10kernel_addPfiS_iS_iii_param_0];
	ld.param.u32 	%r3, [_Z10kernel_addPfiS_iS_iii_param_1];
	ld.param.u64 	%rd2, [_Z10kernel_addPfiS_iS_iii_param_2];
	ld.param.u32 	%r4, [_Z10kernel_addPfiS_iS_iii_param_3];
	ld.param.u64 	%rd3, [_Z10kernel_addPfiS_iS_iii_param_4];
	ld.param.u32 	%r5, [_Z10kernel_addPfiS_iS_iii_param_5];
	ld.param.u32 	%r6, [_Z10kernel_addPfiS_iS_iii_param_6];
	ld.param.u32 	%r7, [_Z10kernel_addPfiS_iS_iii_param_7];
	mov.u32 	%r8, %ctaid.y;
	mov.u32 	%r9, %ntid.y;
	mov.u32 	%r10, %tid.y;
	mad.lo.s32 	%r1, %r8, %r9, %r10;
	mov.u32 	%r11, %ctaid.x;
	mov.u32 	%r12, %ntid.x;
	mov.u32 	%r13, %tid.x;
	mad.lo.s32 	%r2, %r11, %r12, %r13;
	setp.ge.s32 	%p1, %r1, %r6;
	setp.ge.s32 	%p2, %r2, %r7;
	or.pred  	%p3, %p1, %p2;
	@%p3 bra 	$L__BB3_2;
	cvta.to.global.u64 	%rd4, %rd1;
	cvta.to.global.u64 	%rd5, %rd2;
	cvta.to.global.u64 	%rd6, %rd3;
	mad.lo.s32 	%r14, %r3, %r2, %r1;
	mul.wide.s32 	%rd7, %r14, 4;
	add.s64 	%rd8, %rd4, %rd7;
	ld.global.f32 	%f1, [%rd8];
	mad.lo.s32 	%r15, %r4, %r2, %r1;
	mul.wide.s32 	%rd9, %r15, 4;
	add.s64 	%rd10, %rd5, %rd9;
	ld.global.f32 	%f2, [%rd10];
	add.f32 	%f3, %f1, %f2;
	mad.lo.s32 	%r16, %r5, %r2, %r1;
	mul.wide.s32 	%rd11, %r16, 4;
	add.s64 	%rd12, %rd6, %rd11;
	st.global.f32 	[%rd12], %f3;
$L__BB3_2:
	ret;

}
	// .globl	_Z11kernel_aYpbffPfiii
.visible .entry _Z11kernel_aYpbffPfiii(
	.param .f32 _Z11kernel_aYpbffPfiii_param_0,
	.param .f32 _Z11kernel_aYpbffPfiii_param_1,
	.param .u64 .ptr .align 1 _Z11kernel_aYpbffPfiii_param_2,
	.param .u32 _Z11kernel_aYpbffPfiii_param_3,
	.param .u32 _Z11kernel_aYpbffPfiii_param_4,
	.param .u32 _Z11kernel_aYpbffPfiii_param_5
)
{
	.reg .pred 	%p<4>;
	.reg .b32 	%r<13>;
	.reg .b32 	%f<5>;
	.reg .b64 	%rd<5>;

	ld.param.f32 	%f1, [_Z11kernel_aYpbffPfiii_param_0];
	ld.param.f32 	%f2, [_Z11kernel_aYpbffPfiii_param_1];
	ld.param.u64 	%rd1, [_Z11kernel_aYpbffPfiii_param_2];
	ld.param.u32 	%r3, [_Z11kernel_aYpbffPfiii_param_3];
	ld.param.u32 	%r4, [_Z11kernel_aYpbffPfiii_param_4];
	ld.param.u32 	%r5, [_Z11kernel_aYpbffPfiii_param_5];
	mov.u32 	%r6, %ctaid.y;
	mov.u32 	%r7, %ntid.y;
	mov.u32 	%r8, %tid.y;
	mad.lo.s32 	%r1, %r6, %r7, %r8;
	mov.u32 	%r9, %ctaid.x;
	mov.u32 	%r10, %ntid.x;
	mov.u32 	%r11, %tid.x;
	mad.lo.s32 	%r2, %r9, %r10, %r11;
	setp.ge.s32 	%p1, %r1, %r4;
	setp.ge.s32 	%p2, %r2, %r5;
	or.pred  	%p3, %p1, %p2;
	@%p3 bra 	$L__BB4_2;
	cvta.to.global.u64 	%rd2, %rd1;
	mad.lo.s32 	%r12, %r3, %r2, %r1;
	mul.wide.s32 	%rd3, %r12, 4;
	add.s64 	%rd4, %rd2, %rd3;
	ld.global.f32 	%f3, [%rd4];
	fma.rn.f32 	%f4, %f1, %f3, %f2;
	st.global.f32 	[%rd4], %f4;
$L__BB4_2:
	ret;

}


// ===== COMPILED SASS (sm_100) =====

	.target	sm_100

	.elftype	@"ET_EXEC"


//--------------------- .note.nv.tkinfo           --------------------------
	.section	.note.nv.tkinfo,"",@"SHT_NOTE"
	.sectionflags	@"SHF_NOTE_NV_TKINFO"
	.tkinfo
        /*0018*/ 	.word	0x00000002
        /*0030*/ 	.string	""
        /*0030*/ 	.string	"ptxas"
        /*0030*/ 	.string	"Cuda compilation tools, release 13.0, V13.0.88"
        /*0030*/ 	.string	"Build cuda_13.0.r13.0/compiler.36424714_0"
        /*0030*/ 	.string	"-arch sm_100 -m 64 "



//--------------------- .note.nv.cuinfo           --------------------------
	.section	.note.nv.cuinfo,"",@"SHT_NOTE"
	.sectionflags	@"SHF_NOTE_NV_CUINFO"
        /*0018*/ 	.short	0x0002
        /*001a*/ 	.short	0x0064
        /*001c*/ 	.short	0x0082
	.zero		2


//--------------------- .nv.info                  --------------------------
	.section	.nv.info,"",@"SHT_CUDA_INFO"
	.align	4


	//----- nvinfo : EIATTR_REGCOUNT
	.align		4
        /*0000*/ 	.byte	0x04, 0x2f
        /*0002*/ 	.short	(.L_1 - .L_0)
	.align		4
.L_0:
        /*0004*/ 	.word	index@(_Z11kernel_initPfiiif)
        /*0008*/ 	.word	0x0000000a


	//----- nvinfo : EIATTR_FRAME_SIZE
	.align		4
.L_1:
        /*000c*/ 	.byte	0x04, 0x11
        /*000e*/ 	.short	(.L_3 - .L_2)
	.align		4
.L_2:
        /*0010*/ 	.word	index@(_Z11kernel_initPfiiif)
        /*0014*/ 	.word	0x00000000


	//----- nvinfo : EIATTR_REGCOUNT
	.align		4
.L_3:
        /*0018*/ 	.byte	0x04, 0x2f
        /*001a*/ 	.short	(.L_5 - .L_4)
	.align		4
.L_4:
        /*001c*/ 	.word	index@(_Z15kernel_addValuePfiS_iiif)
        /*0020*/ 	.word	0x0000000a


	//----- nvinfo : EIATTR_FRAME_SIZE
	.align		4
.L_5:
        /*0024*/ 	.byte	0x04, 0x11
        /*0026*/ 	.short	(.L_7 - .L_6)
	.align		4
.L_6:
        /*0028*/ 	.word	index@(_Z15kernel_addValuePfiS_iiif)
        /*002c*/ 	.word	0x00000000


	//----- nvinfo : EIATTR_REGCOUNT
	.align		4
.L_7:
        /*0030*/ 	.byte	0x04, 0x2f
        /*0032*/ 	.short	(.L_9 - .L_8)
	.align		4
.L_8:
        /*0034*/ 	.word	index@(_Z12kernel_scalePfiS_iiif)
        /*0038*/ 	.word	0x0000000a


	//----- nvinfo : EIATTR_FRAME_SIZE
	.align		4
.L_9:
        /*003c*/ 	.byte	0x04, 0x11
        /*003e*/ 	.short	(.L_11 - .L_10)
	.align		4
.L_10:
        /*0040*/ 	.word	index@(_Z12kernel_scalePfiS_iiif)
        /*0044*/ 	.word	0x00000000


	//----- nvinfo : EIATTR_REGCOUNT
	.align		4
.L_11:
        /*0048*/ 	.byte	0x04, 0x2f
        /*004a*/ 	.short	(.L_13 - .L_12)
	.align		4
.L_12:
        /*004c*/ 	.word	index@(_Z10kernel_addPfiS_iS_iii)
        /*0050*/ 	.word	0x0000000e


	//----- nvinfo : EIATTR_FRAME_SIZE
	.align		4
.L_13:
        /*0054*/ 	.byte	0x04, 0x11
        /*0056*/ 	.short	(.L_15 - .L_14)
	.align		4
.L_14:
        /*0058*/ 	.word	index@(_Z10kernel_addPfiS_iS_iii)
        /*005c*/ 	.word	0x00000000


	//----- nvinfo : EIATTR_REGCOUNT
	.align		4
.L_15:
        /*0060*/ 	.byte	0x04, 0x2f
        /*0062*/ 	.short	(.L_17 - .L_16)
	.align		4
.L_16:
        /*0064*/ 	.word	index@(_Z11kernel_aYpbffPfiii)
        /*0068*/ 	.word	0x00000008


	//----- nvinfo : EIATTR_FRAME_SIZE
	.align		4
.L_17:
        /*006c*/ 	.byte	0x04, 0x11
        /*006e*/ 	.short	(.L_19 - .L_18)
	.align		4
.L_18:
        /*0070*/ 	.word	index@(_Z11kernel_aYpbffPfiii)
        /*0074*/ 	.word	0x00000000


	//----- nvinfo : EIATTR_MIN_STACK_SIZE
	.align		4
.L_19:
        /*0078*/ 	.byte	0x04, 0x12
        /*007a*/ 	.short	(.L_21 - .L_20)
	.align		4
.L_20:
        /*007c*/ 	.word	index@(_Z11kernel_aYpbffPfiii)
        /*0080*/ 	.word	0x00000000


	//----- nvinfo : EIATTR_MIN_STACK_SIZE
	.align		4
.L_21:
        /*0084*/ 	.byte	0x04, 0x12
        /*0086*/ 	.short	(.L_23 - .L_22)
	.align		4
.L_22:
        /*0088*/ 	.word	index@(_Z10kernel_addPfiS_iS_iii)
        /*008c*/ 	.word	0x00000000


	//----- nvinfo : EIATTR_MIN_STACK_SIZE
	.align		4
.L_23:
        /*0090*/ 	.byte	0x04, 0x12
        /*0092*/ 	.short	(.L_25 - .L_24)
	.align		4
.L_24:
        /*0094*/ 	.word	index@(_Z12kernel_scalePfiS_iiif)
        /*0098*/ 	.word	0x00000000


	//----- nvinfo : EIATTR_MIN_STACK_SIZE
	.align		4
.L_25:
        /*009c*/ 	.byte	0x04, 0x12
        /*009e*/ 	.short	(.L_27 - .L_26)
	.align		4
.L_26:
        /*00a0*/ 	.word	index@(_Z15kernel_addValuePfiS_iiif)
        /*00a4*/ 	.word	0x00000000


	//----- nvinfo : EIATTR_MIN_STACK_SIZE
	.align		4
.L_27:
        /*00a8*/ 	.byte	0x04, 0x12
        /*00aa*/ 	.short	(.L_29 - .L_28)
	.align		4
.L_28:
        /*00ac*/ 	.word	index@(_Z11kernel_initPfiiif)
        /*00b0*/ 	.word	0x00000000
.L_29:


//--------------------- .nv.compat                --------------------------
	.section	.nv.compat,"",@"SHT_CUDA_COMPAT_INFO"
	.align	4
        /*0000*/ 	.byte	0x02, 0x09, 0x00, 0x00, 0x02, 0x02, 0x01, 0x00, 0x02, 0x05, 0x05, 0x00, 0x03, 0x07, 0x01, 0x01
        /*0010*/ 	.byte	0x02, 0x03, 0x00, 0x00, 0x02, 0x06, 0x01, 0x00, 0x04, 0x0b, 0x08, 0x00, 0x09, 0x00, 0x00, 0x00
        /*0020*/ 	.byte	0x00, 0x00, 0x00, 0x00


//--------------------- .nv.info._Z11kernel_aYpbffPfiii --------------------------
	.section	.nv.info._Z11kernel_aYpbffPfiii,"",@"SHT_CUDA_INFO"
	.sectionflags	@""
	.align	4


	//----- nvinfo : EIATTR_CUDA_API_VERSION
	.align		4
        /*0000*/ 	.byte	0x04, 0x37
        /*0002*/ 	.short	(.L_31 - .L_30)
.L_30:
        /*0004*/ 	.word	0x00000082


	//----- nvinfo : EIATTR_KPARAM_INFO
	.align		4
.L_31:
        /*0008*/ 	.byte	0x04, 0x17
        /*000a*/ 	.short	(.L_33 - .L_32)
.L_32:
        /*000c*/ 	.word	0x00000000
        /*0010*/ 	.short	0x0005
        /*0012*/ 	.short	0x0018
        /*0014*/ 	.byte	0x00, 0xf0, 0x11, 0x00


	//----- nvinfo : EIATTR_KPARAM_INFO
	.align		4
.L_33:
        /*0018*/ 	.byte	0x04, 0x17
        /*001a*/ 	.short	(.L_35 - .L_34)
.L_34:
        /*001c*/ 	.word	0x00000000
        /*0020*/ 	.short	0x0004
        /*0022*/ 	.short	0x0014
        /*0024*/ 	.byte	0x00, 0xf0, 0x11, 0x00


	//----- nvinfo : EIATTR_KPARAM_INFO
	.align		4
.L_35:
        /*0028*/ 	.byte	0x04, 0x17
        /*002a*/ 	.short	(.L_37 - .L_36)
.L_36:
        /*002c*/ 	.word	0x00000000
        /*0030*/ 	.short	0x0003
        /*0032*/ 	.short	0x0010
        /*0034*/ 	.byte	0x00, 0xf0, 0x11, 0x00


	//----- nvinfo : EIATTR_KPARAM_INFO
	.align		4
.L_37:
        /*0038*/ 	.byte	0x04, 0x17
        /*003a*/ 	.short	(.L_39 - .L_38)
.L_38:
        /*003c*/ 	.word	0x00000000
        /*0040*/ 	.short	0x0002
        /*0042*/ 	.short	0x0008
        /*0044*/ 	.byte	0x00, 0xf5, 0x21, 0x00


	//----- nvinfo : EIATTR_KPARAM_INFO
	.align		4
.L_39:
        /*0048*/ 	.byte	0x04, 0x17
        /*004a*/ 	.short	(.L_41 - .L_40)
.L_40:
        /*004c*/ 	.word	0x00000000
        /*0050*/ 	.short	0x0001
        /*0052*/ 	.short	0x0004
        /*0054*/ 	.byte	0x00, 0xf0, 0x11, 0x00


	//----- nvinfo : EIATTR_KPARAM_INFO
	.align		4
.L_41:
        /*0058*/ 	.byte	0x04, 0x17
        /*005a*/ 	.short	(.L_43 - .L_42)
.L_42:
        /*005c*/ 	.word	0x00000000
        /*0060*/ 	.short	0x0000
        /*0062*/ 	.short	0x0000
        /*0064*/ 	.byte	0x00, 0xf0, 0x11, 0x00


	//----- nvinfo : EIATTR_SPARSE_MMA_MASK
	.align		4
.L_43:
        /*0068*/ 	.byte	0x03, 0x50
        /*006a*/ 	.short	0x0000


	//----- nvinfo : EIATTR_MAXREG_COUNT
	.align		4
        /*006c*/ 	.byte	0x03, 0x1b
        /*006e*/ 	.short	0x00ff


	//----- nvinfo : EIATTR_MERCURY_ISA_VERSION
	.align		4
        /*0070*/ 	.byte	0x03, 0x5f
        /*0072*/ 	.short	0x0101


	//----- nvinfo : EIATTR_VRC_CTA_INIT_COUNT
	.align		4
        /*0074*/ 	.byte	0x02, 0x4a
	.zero		1
	.zero		1


	//----- nvinfo : EIATTR_EXIT_INSTR_OFFSETS
	.align		4
        /*0078*/ 	.byte	0x04, 0x1c
        /*007a*/ 	.short	(.L_45 - .L_44)


	//   ....[0]....
.L_44:
        /*007c*/ 	.word	0x000000d0


	//   ....[1]....
        /*0080*/ 	.word	0x00000170


	//----- nvinfo : EIATTR_CBANK_PARAM_SIZE
	.align		4
.L_45:
        /*0084*/ 	.byte	0x03, 0x19
        /*0086*/ 	.short	0x001c


	//----- nvinfo : EIATTR_PARAM_CBANK
	.align		4
        /*0088*/ 	.byte	0x04, 0x0a
        /*008a*/ 	.short	(.L_47 - .L_46)
	.align		4
.L_46:
        /*008c*/ 	.word	index@(.nv.constant0._Z11kernel_aYpbffPfiii)
        /*0090*/ 	.short	0x0380
        /*0092*/ 	.short	0x001c


	//----- nvinfo : EIATTR_SW_WAR
	.align		4
.L_47:
        /*0094*/ 	.byte	0x04, 0x36
        /*0096*/ 	.short	(.L_49 - .L_48)
.L_48:
        /*0098*/ 	.word	0x00000008
.L_49:


//--------------------- .nv.info._Z10kernel_addPfiS_iS_iii --------------------------
	.section	.nv.info._Z10kernel_addPfiS_iS_iii,"",@"SHT_CUDA_INFO"
	.sectionflags	@""
	.align	4


	//----- nvinfo : EIATTR_CUDA_API_VERSION
	.align		4
        /*0000*/ 	.byte	0x04, 0x37
        /*0002*/ 	.short	(.L_51 - .L_50)
.L_50:
        /*0004*/ 	.word	0x00000082


	//----- nvinfo : EIATTR_KPARAM_INFO
	.align		4
.L_51:
        /*0008*/ 	.byte	0x04, 0x17
        /*000a*/ 	.short	(.L_53 - .L_52)
.L_52:
        /*000c*/ 	.word	0x00000000
        /*0010*/ 	.short	0x0007
        /*0012*/ 	.short	0x0030
        /*0014*/ 	.byte	0x00, 0xf0, 0x11, 0x00


	//----- nvinfo : EIATTR_KPARAM_INFO
	.align		4
.L_53:
        /*0018*/ 	.byte	0x04, 0x17
        /*001a*/ 	.short	(.L_55 - .L_54)
.L_54:
        /*001c*/ 	.word	0x00000000
        /*0020*/ 	.short	0x0006
        /*0022*/ 	.short	0x002c
        /*0024*/ 	.byte	0x00, 0xf0, 0x11, 0x00


	//----- nvinfo : EIATTR_KPARAM_INFO
	.align		4
.L_55:
        /*0028*/ 	.byte	0x04, 0x17
        /*002a*/ 	.short	(.L_57 - .L_56)
.L_56:
        /*002c*/ 	.word	0x00000000
        /*0030*/ 	.short	0x0005
        /*0032*/ 	.short	0x0028
        /*0034*/ 	.byte	0x00, 0xf0, 0x11, 0x00


	//----- nvinfo : EIATTR_KPARAM_INFO
	.align		4
.L_57:
        /*0038*/ 	.byte	0x04, 0x17
        /*003a*/ 	.short	(.L_59 - .L_58)
.L_58:
        /*003c*/ 	.word	0x00000000
        /*0040*/ 	.short	0x0004
        /*0042*/ 	.short	0x0020
        /*0044*/ 	.byte	0x00, 0xf5, 0x21, 0x00


	//----- nvinfo : EIATTR_KPARAM_INFO
	.align		4
.L_59:
        /*0048*/ 	.byte	0x04, 0x17
        /*004a*/ 	.short	(.L_61 - .L_60)
.L_60:
        /*004c*/ 	.word	0x00000000
        /*0050*/ 	.short	0x0003
        /*0052*/ 	.short	0x0018
        /*0054*/ 	.byte	0x00, 0xf0, 0x11, 0x00


	//----- nvinfo : EIATTR_KPARAM_INFO
	.align		4
.L_61:
        /*0058*/ 	.byte	0x04, 0x17
        /*005a*/ 	.short	(.L_63 - .L_62)
.L_62:
        /*005c*/ 	.word	0x00000000
        /*0060*/ 	.short	0x0002
        /*0062*/ 	.short	0x0010
        /*0064*/ 	.byte	0x00, 0xf5, 0x21, 0x00


	//----- nvinfo : EIATTR_KPARAM_INFO
	.align		4
.L_63:
        /*0068*/ 	.byte	0x04, 0x17
        /*006a*/ 	.short	(.L_65 - .L_64)
.L_64:
        /*006c*/ 	.word	0x00000000
        /*0070*/ 	.short	0x0001
        /*0072*/ 	.short	0x0008
        /*0074*/ 	.byte	0x00, 0xf0, 0x11, 0x00


	//----- nvinfo : EIATTR_KPARAM_INFO
	.align		4
.L_65:
        /*0078*/ 	.byte	0x04, 0x17
        /*007a*/ 	.short	(.L_67 - .L_66)
.L_66:
        /*007c*/ 	.word	0x00000000
        /*0080*/ 	.short	0x0000
        /*0082*/ 	.short	0x0000
        /*0084*/ 	.byte	0x00, 0xf5, 0x21, 0x00


	//----- nvinfo : EIATTR_SPARSE_MMA_MASK
	.align		4
.L_67:
        /*0088*/ 	.byte	0x03, 0x50
        /*008a*/ 	.short	0x0000


	//----- nvinfo : EIATTR_MAXREG_COUNT
	.align		4
        /*008c*/ 	.byte	0x03, 0x1b
        /*008e*/ 	.short	0x00ff


	//----- nvinfo : EIATTR_MERCURY_ISA_VERSION
	.align		4
        /*0090*/ 	.byte	0x03, 0x5f
        /*0092*/ 	.short	0x0101


	//----- nvinfo : EIATTR_VRC_CTA_INIT_COUNT
	.align		4
        /*0094*/ 	.byte	0x02, 0x4a
	.zero		1
	.zero		1


	//----- nvinfo : EIATTR_EXIT_INSTR_OFFSETS
	.align		4
        /*0098*/ 	.byte	0x04, 0x1c
        /*009a*/ 	.short	(.L_69 - .L_68)


	//   ....[0]....
.L_68:
        /*009c*/ 	.word	0x000000d0


	//   ....[1]....
        /*00a0*/ 	.word	0x000001f0


	//----- nvinfo : EIATTR_CBANK_PARAM_SIZE
	.align		4
.L_69:
        /*00a4*/ 	.byte	0x03, 0x19
        /*00a6*/ 	.short	0x0034


	//----- nvinfo : EIATTR_PARAM_CBANK
	.align		4
        /*00a8*/ 	.byte	0x04, 0x0a
        /*00aa*/ 	.short	(.L_71 - .L_70)
	.align		4
.L_70:
        /*00ac*/ 	.word	index@(.nv.constant0._Z10kernel_addPfiS_iS_iii)
        /*00b0*/ 	.short	0x0380
        /*00b2*/ 	.short	0x0034


	//----- nvinfo : EIATTR_SW_WAR
	.align		4
.L_71:
        /*00b4*/ 	.byte	0x04, 0x36
        /*00b6*/ 	.short	(.L_73 - .L_72)
.L_72:
        /*00b8*/ 	.word	0x00000008
.L_73:


//--------------------- .nv.info._Z12kernel_scalePfiS_iiif --------------------------
	.section	.nv.info._Z12kernel_scalePfiS_iiif,"",@"SHT_CUDA_INFO"
	.sectionflags	@""
	.align	4


	//----- nvinfo : EIATTR_CUDA_API_VERSION
	.align		4
        /*0000*/ 	.byte	0x04, 0x37
        /*0002*/ 	.short	(.L_75 - .L_74)
.L_74:
        /*0004*/ 	.word	0x00000082


	//----- nvinfo : EIATTR_KPARAM_INFO
	.align		4
.L_75:
        /*0008*/ 	.byte	0x04, 0x17
        /*000a*/ 	.short	(.L_77 - .L_76)
.L_76:
        /*000c*/ 	.word	0x00000000
        /*0010*/ 	.short	0x0006
        /*0012*/ 	.short	0x0024
        /*0014*/ 	.byte	0x00, 0xf0, 0x11, 0x00


	//----- nvinfo : EIATTR_KPARAM_INFO
	.align		4
.L_77:
        /*0018*/ 	.byte	0x04, 0x17
        /*001a*/ 	.short	(.L_79 - .L_78)
.L_78:
        /*001c*/ 	.word	0x00000000
        /*0020*/ 	.short	0x0005
        /*0022*/ 	.short	0x0020
        /*0024*/ 	.byte	0x00, 0xf0, 0x11, 0x00


	//----- nvinfo : EIATTR_KPARAM_INFO
	.align		4
.L_79:
        /*0028*/ 	.byte	0x04, 0x17
        /*002a*/ 	.short	(.L_81 - .L_80)
.L_80:
        /*002c*/ 	.word	0x00000000
        /*0030*/ 	.short	0x0004
        /*0032*/ 	.short	0x001c
        /*0034*/ 	.byte	0x00, 0xf0, 0x11, 0x00


	//----- nvinfo : EIATTR_KPARAM_INFO
	.align		4
.L_81:
        /*0038*/ 	.byte	0x04, 0x17
        /*003a*/ 	.short	(.L_83 - .L_82)
.L_82:
        /*003c*/ 	.word	0x00000000
        /*0040*/ 	.short	0x0003
        /*0042*/ 	.short	0x0018
        /*0044*/ 	.byte	0x00, 0xf0, 0x11, 0x00


	//----- nvinfo : EIATTR_KPARAM_INFO
	.align		4
.L_83:
        /*0048*/ 	.byte	0x04, 0x17
        /*004a*/ 	.short	(.L_85 - .L_84)
.L_84:
        /*004c*/ 	.word	0x00000000
        /*0050*/ 	.short	0x0002
        /*0052*/ 	.short	0x0010
        /*0054*/ 	.byte	0x00, 0xf5, 0x21, 0x00


	//----- nvinfo : EIATTR_KPARAM_INFO
	.align		4
.L_85:
        /*0058*/ 	.byte	0x04, 0x17
        /*005a*/ 	.short	(.L_87 - .L_86)
.L_86:
        /*005c*/ 	.word	0x00000000
        /*0060*/ 	.short	0x0001
        /*0062*/ 	.short	0x0008
        /*0064*/ 	.byte	0x00, 0xf0, 0x11, 0x00


	//----- nvinfo : EIATTR_KPARAM_INFO
	.align		4
.L_87:
        /*0068*/ 	.byte	0x04, 0x17
        /*006a*/ 	.short	(.L_89 - .L_88)
.L_88:
        /*006c*/ 	.word	0x00000000
        /*0070*/ 	.short	0x0000
        /*0072*/ 	.short	0x0000
        /*0074*/ 	.byte	0x00, 0xf5, 0x21, 0x00


	//----- nvinfo : EIATTR_SPARSE_MMA_MASK
	.align		4
.L_89:
        /*0078*/ 	.byte	0x03, 0x50
        /*007a*/ 	.short	0x0000


	//----- nvinfo : EIATTR_MAXREG_COUNT
	.align		4
        /*007c*/ 	.byte	0x03, 0x1b
        /*007e*/ 	.short	0x00ff


	//----- nvinfo : EIATTR_MERCURY_ISA_VERSION
	.align		4
        /*0080*/ 	.byte	0x03, 0x5f
        /*0082*/ 	.short	0x0101


	//----- nvinfo : EIATTR_VRC_CTA_INIT_COUNT
	.align		4
        /*0084*/ 	.byte	0x02, 0x4a
	.zero		1
	.zero		1


	//----- nvinfo : EIATTR_EXIT_INSTR_OFFSETS
	.align		4
        /*0088*/ 	.byte	0x04, 0x1c
        /*008a*/ 	.short	(.L_91 - .L_90)


	//   ....[0]....
.L_90:
        /*008c*/ 	.word	0x000000d0


	//   ....[1]....
        /*0090*/ 	.word	0x000001b0


	//----- nvinfo : EIATTR_CBANK_PARAM_SIZE
	.align		4
.L_91:
        /*0094*/ 	.byte	0x03, 0x19
        /*0096*/ 	.short	0x0028


	//----- nvinfo : EIATTR_PARAM_CBANK
	.align		4
        /*0098*/ 	.byte	0x04, 0x0a
        /*009a*/ 	.short	(.L_93 - .L_92)
	.align		4
.L_92:
        /*009c*/ 	.word	index@(.nv.constant0._Z12kernel_scalePfiS_iiif)
        /*00a0*/ 	.short	0x0380
        /*00a2*/ 	.short	0x0028


	//----- nvinfo : EIATTR_SW_WAR
	.align		4
.L_93:
        /*00a4*/ 	.byte	0x04, 0x36
        /*00a6*/ 	.short	(.L_95 - .L_94)
.L_94:
        /*00a8*/ 	.word	0x00000008
.L_95:


//--------------------- .nv.info._Z15kernel_addValuePfiS_iiif --------------------------
	.section	.nv.info._Z15kernel_addValuePfiS_iiif,"",@"SHT_CUDA_INFO"
	.sectionflags	@""
	.align	4


	//----- nvinfo : EIATTR_CUDA_API_VERSION
	.align		4
        /*0000*/ 	.byte	0x04, 0x37
        /*0002*/ 	.short	(.L_97 - .L_96)
.L_96:
        /*0004*/ 	.word	0x00000082


	//----- nvinfo : EIATTR_KPARAM_INFO
	.align		4
.L_97:
        /*0008*/ 	.byte	0x04, 0x17
        /*000a*/ 	.short	(.L_99 - .L_98)
.L_98:
        /*000c*/ 	.word	0x00000000
        /*0010*/ 	.short	0x0006
        /*0012*/ 	.short	0x0024
        /*0014*/ 	.byte	0x00, 0xf0, 0x11, 0x00


	//----- nvinfo : EIATTR_KPARAM_INFO
	.align		4
.L_99:
        /*0018*/ 	.byte	0x04, 0x17
        /*001a*/ 	.short	(.L_101 - .L_100)
.L_100:
        /*001c*/ 	.word	0x00000000
        /*0020*/ 	.short	0x0005
        /*0022*/ 	.short	0x0020
        /*0024*/ 	.byte	0x00, 0xf0, 0x11, 0x00


	//----- nvinfo : EIATTR_KPARAM_INFO
	.align		4
.L_101:
        /*0028*/ 	.byte	0x04, 0x17
        /*002a*/ 	.short	(.L_103 - .L_102)
.L_102:
        /*002c*/ 	.word	0x00000000
        /*0030*/ 	.short	0x0004
        /*0032*/ 	.short	0x001c
        /*0034*/ 	.byte	0x00, 0xf0, 0x11, 0x00


	//----- nvinfo : EIATTR_KPARAM_INFO
	.align		4
.L_103:
        /*0038*/ 	.byte	0x04, 0x17
        /*003a*/ 	.short	(.L_105 - .L_104)
.L_104:
        /*003c*/ 	.word	0x00000000
        /*0040*/ 	.short	0x0003
        /*0042*/ 	.short	0x0018
        /*0044*/ 	.byte	0x00, 0xf0, 0x11, 0x00


	//----- nvinfo : EIATTR_KPARAM_INFO
	.align		4
.L_105:
        /*0048*/ 	.byte	0x04, 0x17
        /*004a*/ 	.short	(.L_107 - .L_106)
.L_106:
        /*004c*/ 	.word	0x00000000
        /*0050*/ 	.short	0x0002
        /*0052*/ 	.short	0x0010
        /*0054*/ 	.byte	0x00, 0xf5, 0x21, 0x00


	//----- nvinfo : EIATTR_KPARAM_INFO
	.align		4
.L_107:
        /*0058*/ 	.byte	0x04, 0x17
        /*005a*/ 	.short	(.L_109 - .L_108)
.L_108:
        /*005c*/ 	.word	0x00000000
        /*0060*/ 	.short	0x0001
        /*0062*/ 	.short	0x0008
        /*0064*/ 	.byte	0x00, 0xf0, 0x11, 0x00


	//----- nvinfo : EIATTR_KPARAM_INFO
	.align		4
.L_109:
        /*0068*/ 	.byte	0x04, 0x17
        /*006a*/ 	.short	(.L_111 - .L_110)
.L_110:
        /*006c*/ 	.word	0x00000000
        /*0070*/ 	.short	0x0000
        /*0072*/ 	.short	0x0000
        /*0074*/ 	.byte	0x00, 0xf5, 0x21, 0x00


	//----- nvinfo : EIATTR_SPARSE_MMA_MASK
	.align		4
.L_111:
        /*0078*/ 	.byte	0x03, 0x50
        /*007a*/ 	.short	0x0000


	//----- nvinfo : EIATTR_MAXREG_COUNT
	.align		4
        /*007c*/ 	.byte	0x03, 0x1b
        /*007e*/ 	.short	0x00ff


	//----- nvinfo : EIATTR_MERCURY_ISA_VERSION
	.align		4
        /*0080*/ 	.byte	0x03, 0x5f
        /*0082*/ 	.short	0x0101


	//----- nvinfo : EIATTR_VRC_CTA_INIT_COUNT
	.align		4
        /*0084*/ 	.byte	0x02, 0x4a
	.zero		1
	.zero		1


	//----- nvinfo : EIATTR_EXIT_INSTR_OFFSETS
	.align		4
        /*0088*/ 	.byte	0x04, 0x1c
        /*008a*/ 	.short	(.L_113 - .L_112)


	//   ....[0]....
.L_112:
        /*008c*/ 	.word	0x000000d0


	//   ....[1]....
        /*0090*/ 	.word	0x000001b0


	//----- nvinfo : EIATTR_CBANK_PARAM_SIZE
	.align		4
.L_113:
        /*0094*/ 	.byte	0x03, 0x19
        /*0096*/ 	.short	0x0028


	//----- nvinfo : EIATTR_PARAM_CBANK
	.align		4
        /*0098*/ 	.byte	0x04, 0x0a
        /*009a*/ 	.short	(.L_115 - .L_114)
	.align		4
.L_114:
        /*009c*/ 	.word	index@(.nv.constant0._Z15kernel_addValuePfiS_iiif)
        /*00a0*/ 	.short	0x0380
        /*00a2*/ 	.short	0x0028


	//----- nvinfo : EIATTR_SW_WAR
	.align		4
.L_115:
        /*00a4*/ 	.byte	0x04, 0x36
        /*00a6*/ 	.short	(.L_117 - .L_116)
.L_116:
        /*00a8*/ 	.word	0x00000008
.L_117:


//--------------------- .nv.info._Z11kernel_initPfiiif --------------------------
	.section	.nv.info._Z11kernel_initPfiiif,"",@"SHT_CUDA_INFO"
	.sectionflags	@""
	.align	4


	//----- nvinfo : EIATTR_CUDA_API_VERSION
	.align		4
        /*0000*/ 	.byte	0x04, 0x37
        /*0002*/ 	.short	(.L_119 - .L_118)
.L_118:
        /*0004*/ 	.word	0x00000082


	//----- nvinfo : EIATTR_KPARAM_INFO
	.align		4
.L_119:
        /*0008*/ 	.byte	0x04, 0x17
        /*000a*/ 	.short	(.L_121 - .L_120)
.L_120:
        /*000c*/ 	.word	0x00000000
        /*0010*/ 	.short	0x0004
        /*0012*/ 	.short	0x0014
        /*0014*/ 	.byte	0x00, 0xf0, 0x11, 0x00


	//----- nvinfo : EIATTR_KPARAM_INFO
	.align		4
.L_121:
        /*0018*/ 	.byte	0x04, 0x17
        /*001a*/ 	.short	(.L_123 - .L_122)
.L_122:
        /*001c*/ 	.word	0x00000000
        /*0020*/ 	.short	0x0003
        /*0022*/ 	.short	0x0010
        /*0024*/ 	.byte	0x00, 0xf0, 0x11, 0x00


	//----- nvinfo : EIATTR_KPARAM_INFO
	.align		4
.L_123:
        /*0028*/ 	.byte	0x04, 0x17
        /*002a*/ 	.short	(.L_125 - .L_124)
.L_124:
        /*002c*/ 	.word	0x00000000
        /*0030*/ 	.short	0x0002
        /*0032*/ 	.short	0x000c
        /*0034*/ 	.byte	0x00, 0xf0, 0x11, 0x00


	//----- nvinfo : EIATTR_KPARAM_INFO
	.align		4
.L_125:
        /*0038*/ 	.byte	0x04, 0x17
        /*003a*/ 	.short	(.L_127 - .L_126)
.L_126:
        /*003c*/ 	.word	0x00000000
        /*0040*/ 	.short	0x0001
        /*0042*/ 	.short	0x0008
        /*0044*/ 	.byte	0x00, 0xf0, 0x11, 0x00


	//----- nvinfo : EIATTR_KPARAM_INFO
	.align		4
.L_127:
        /*0048*/ 	.byte	0x04, 0x17
        /*004a*/ 	.short	(.L_129 - .L_128)
.L_128:
        /*004c*/ 	.word	0x00000000
        /*0050*/ 	.short	0x0000
        /*0052*/ 	.short	0x0000
        /*0054*/ 	.byte	0x00, 0xf5, 0x21, 0x00


	//----- nvinfo : EIATTR_SPARSE_MMA_MASK
	.align		4
.L_129:
        /*0058*/ 	.byte	0x03, 0x50
        /*005a*/ 	.short	0x0000


	//----- nvinfo : EIATTR_MAXREG_COUNT
	.align		4
        /*005c*/ 	.byte	0x03, 0x1b
        /*005e*/ 	.short	0x00ff


	//----- nvinfo : EIATTR_MERCURY_ISA_VERSION
	.align		4
        /*0060*/ 	.byte	0x03, 0x5f
        /*0062*/ 	.short	0x0101


	//----- nvinfo : EIATTR_VRC_CTA_INIT_COUNT
	.align		4
        /*0064*/ 	.byte	0x02, 0x4a
	.zero		1
	.zero		1


	//----- nvinfo : EIATTR_EXIT_INSTR_OFFSETS
	.align		4
        /*0068*/ 	.byte	0x04, 0x1c
        /*006a*/ 	.short	(.L_131 - .L_130)


	//   ....[0]....
.L_130:
        /*006c*/ 	.word	0x000000d0


	//   ....[1]....
        /*0070*/ 	.word	0x00000150


	//----- nvinfo : EIATTR_CBANK_PARAM_SIZE
	.align		4
.L_131:
        /*0074*/ 	.byte	0x03, 0x19
        /*0076*/ 	.short	0x0018


	//----- nvinfo : EIATTR_PARAM_CBANK
	.align		4
        /*0078*/ 	.byte	0x04, 0x0a
        /*007a*/ 	.short	(.L_133 - .L_132)
	.align		4
.L_132:
        /*007c*/ 	.word	index@(.nv.constant0._Z11kernel_initPfiiif)
        /*0080*/ 	.short	0x0380
        /*0082*/ 	.short	0x0018


	//----- nvinfo : EIATTR_SW_WAR
	.align		4
.L_133:
        /*0084*/ 	.byte	0x04, 0x36
        /*0086*/ 	.short	(.L_135 - .L_134)
.L_134:
        /*0088*/ 	.word	0x00000008
.L_135:


//--------------------- .nv.callgraph             --------------------------
	.section	.nv.callgraph,"",@"SHT_CUDA_CALLGRAPH"
	.align	4
	.sectionentsize	8
	.align		4
        /*0000*/ 	.word	0x00000000
	.align		4
        /*0004*/ 	.word	0xffffffff
	.align		4
        /*0008*/ 	.word	0x00000000
	.align		4
        /*000c*/ 	.word	0xfffffffe
	.align		4
        /*0010*/ 	.word	0x00000000
	.align		4
        /*0014*/ 	.word	0xfffffffd
	.align		4
        /*0018*/ 	.word	0x00000000
	.align		4
        /*001c*/ 	.word	0xfffffffc


//--------------------- .text._Z11kernel_aYpbffPfiii --------------------------
	.section	.text._Z11kernel_aYpbffPfiii,"ax",@progbits
	.align	128
        .global         _Z11kernel_aYpbffPfiii
        .type           _Z11kernel_aYpbffPfiii,@function
        .size           _Z11kernel_aYpbffPfiii,(.L_x_5 - _Z11kernel_aYpbffPfiii)
        .other          _Z11kernel_aYpbffPfiii,@"STO_CUDA_ENTRY STV_DEFAULT"
_Z11kernel_aYpbffPfiii:
.text._Z11kernel_aYpbffPfiii:
[----:B------:R-:W-:Y:S01]  /*0000*/  LDC R1, c[0x0][0x37c] ;  /* 0x0000df00ff017b82 */ /* 0x000fe20000000800 */
[----:B------:R-:W0:Y:S07]  /*0010*/  S2R R2, SR_TID.X ;  /* 0x0000000000027919 */ /* 0x000e2e0000002100 */
[----:B------:R-:W1:Y:S01]  /*0020*/  LDC R0, c[0x0][0x364] ;  /* 0x0000d900ff007b82 */ /* 0x000e620000000800 */
[----:B------:R-:W2:Y:S01]  /*0030*/  LDCU UR6, c[0x0][0x398] ;  /* 0x00007300ff0677ac */ /* 0x000ea20008000800 */
[----:B------:R-:W1:Y:S01]  /*0040*/  S2R R3, SR_TID.Y ;  /* 0x0000000000037919 */ /* 0x000e620000002200 */
[----:B------:R-:W3:Y:S05]  /*0050*/  LDCU UR7, c[0x0][0x394] ;  /* 0x00007280ff0777ac */ /* 0x000eea0008000800 */
[----:B------:R-:W0:Y:S08]  /*0060*/  S2UR UR5, SR_CTAID.X ;  /* 0x00000000000579c3 */ /* 0x000e300000002500 */
[----:B------:R-:W0:Y:S08]  /*0070*/  LDC R5, c[0x0][0x360] ;  /* 0x0000d800ff057b82 */ /* 0x000e300000000800 */
[----:B------:R-:W1:Y:S01]  /*0080*/  S2UR UR4, SR_CTAID.Y ;  /* 0x00000000000479c3 */ /* 0x000e620000002600 */
[----:B0-----:R-:W-:-:S05]  /*0090*/  IMAD R5, R5, UR5, R2 ;  /* 0x0000000505057c24 */ /* 0x001fca000f8e0202 */
[----:B--2---:R-:W-:Y:S01]  /*00a0*/  ISETP.GE.AND P0, PT, R5, UR6, PT ;  /* 0x0000000605007c0c */ /* 0x004fe2000bf06270 */
[----:B-1----:R-:W-:-:S05]  /*00b0*/  IMAD R0, R0, UR4, R3 ;  /* 0x0000000400007c24 */ /* 0x002fca000f8e0203 */
[----:B---3--:R-:W-:-:S13]  /*00c0*/  ISETP.GE.OR P0, PT, R0, UR7, P0 ;  /* 0x0000000700007c0c */ /* 0x008fda0008706670 */
[----:B------:R-:W-:Y:S05]  /*00d0*/  @P0 EXIT ;  /* 0x000000000000094d */ /* 0x000fea0003800000 */
[----:B------:R-:W0:Y:S01]  /*00e0*/  LDC.64 R2, c[0x0][0x388] ;  /* 0x0000e200ff027b82 */ /* 0x000e220000000a00 */
[----:B------:R-:W1:Y:S01]  /*00f0*/  LDCU UR6, c[0x0][0x390] ;  /* 0x00007200ff0677ac */ /* 0x000e620008000800 */
[----:B------:R-:W2:Y:S01]  /*0100*/  LDCU.64 UR4, c[0x0][0x358] ;  /* 0x00006b00ff0477ac */ /* 0x000ea20008000a00 */
[----:B-1----:R-:W-:-:S04]  /*0110*/  IMAD R5, R5, UR6, R0 ;  /* 0x0000000605057c24 */ /* 0x002fc8000f8e0200 */
[----:B0-----:R-:W-:Y:S02]  /*0120*/  IMAD.WIDE R2, R5, 0x4, R2 ;  /* 0x0000000405027825 */ /* 0x001fe400078e0202 */
[----:B------:R-:W0:Y:S03]  /*0130*/  LDC.64 R4, c[0x0][0x380] ;  /* 0x0000e000ff047b82 */ /* 0x000e260000000a00 */
[----:B--2---:R-:W0:Y:S02]  /*0140*/  LDG.E R0, desc[UR4][R2.64] ;  /* 0x0000000402007981 */ /* 0x004e24000c1e1900 */
[----:B0-----:R-:W-:-:S05]  /*0150*/  FFMA R5, R0, R4, R5 ;  /* 0x0000000400057223 */ /* 0x001fca0000000005 */
[----:B------:R-:W-:Y:S01]  /*0160*/  STG.E desc[UR4][R2.64], R5 ;  /* 0x0000000502007986 */ /* 0x000fe2000c101904 */
[----:B------:R-:W-:Y:S05]  /*0170*/  EXIT ;  /* 0x000000000000794d */ /* 0x000fea0003800000 */
.L_x_0:
[----:B------:R-:W-:-:S00]  /*0180*/  BRA `(.L_x_0) ;  /* 0xfffffffc00fc7947 */ /* 0x000fc0000383ffff */
[----:B------:R-:W-:-:S00]  /*0190*/  NOP ;  /* 0x0000000000007918 */ /* 0x000fc00000000000 */
        /* <DEDUP_REMOVED lines=14> */
.L_x_5:


//--------------------- .text._Z10kernel_addPfiS_iS_iii --------------------------
	.section	.text._Z10kernel_addPfiS_iS_iii,"ax",@progbits
	.align	128
        .global         _Z10kernel_addPfiS_iS_iii
        .type           _Z10kernel_addPfiS_iS_iii,@function
        .size           _Z10kernel_addPfiS_iS_iii,(.L_x_6 - _Z10kernel_addPfiS_iS_iii)
        .other          _Z10kernel_addPfiS_iS_iii,@"STO_CUDA_ENTRY STV_DEFAULT"
_Z10kernel_addPfiS_iS_iii:
.text._Z10kernel_addPfiS_iS_iii:
        /* <DEDUP_REMOVED lines=16> */
[----:B------:R-:W2:Y:S06]  /*0100*/  LDCU UR7, c[0x0][0x398] ;  /* 0x00007300ff0777ac */ /* 0x000eac0008000800 */
[----:B------:R-:W3:Y:S01]  /*0110*/  LDC.64 R4, c[0x0][0x390] ;  /* 0x0000e400ff047b82 */ /* 0x000ee20000000a00 */
[----:B------:R-:W4:Y:S01]  /*0120*/  LDCU.64 UR4, c[0x0][0x358] ;  /* 0x00006b00ff0477ac */ /* 0x000f220008000a00 */
[C-C-:B-1----:R-:W-:Y:S01]  /*0130*/  IMAD R7, R9.reuse, UR6, R0.reuse ;  /* 0x0000000609077c24 */ /* 0x142fe2000f8e0200 */
[----:B------:R-:W1:Y:S01]  /*0140*/  LDCU UR6, c[0x0][0x3a8] ;  /* 0x00007500ff0677ac */ /* 0x000e620008000800 */
[----:B--2---:R-:W-:-:S02]  /*0150*/  IMAD R11, R9, UR7, R0 ;  /* 0x00000007090b7c24 */ /* 0x004fc4000f8e0200 */
[----:B0-----:R-:W-:Y:S02]  /*0160*/  IMAD.WIDE R2, R7, 0x4, R2 ;  /* 0x0000000407027825 */ /* 0x001fe400078e0202 */
[----:B------:R-:W0:Y:S04]  /*0170*/  LDC.64 R6, c[0x0][0x3a0] ;  /* 0x0000e800ff067b82 */ /* 0x000e280000000a00 */
[----:B----4-:R-:W2:Y:S01]  /*0180*/  LDG.E R2, desc[UR4][R2.64] ;  /* 0x0000000402027981 */ /* 0x010ea2000c1e1900 */
[----:B---3--:R-:W-:-:S06]  /*0190*/  IMAD.WIDE R4, R11, 0x4, R4 ;  /* 0x000000040b047825 */ /* 0x008fcc00078e0204 */
[----:B------:R-:W2:Y:S01]  /*01a0*/  LDG.E R5, desc[UR4][R4.64] ;  /* 0x0000000404057981 */ /* 0x000ea2000c1e1900 */
[----:B-1----:R-:W-:-:S04]  /*01b0*/  IMAD R9, R9, UR6, R0 ;  /* 0x0000000609097c24 */ /* 0x002fc8000f8e0200 */
[----:B0-----:R-:W-:-:S04]  /*01c0*/  IMAD.WIDE R6, R9, 0x4, R6 ;  /* 0x0000000409067825 */ /* 0x001fc800078e0206 */
[----:B--2---:R-:W-:-:S05]  /*01d0*/  FADD R9, R2, R5 ;  /* 0x0000000502097221 */ /* 0x004fca0000000000 */
[----:B------:R-:W-:Y:S01]  /*01e0*/  STG.E desc[UR4][R6.64], R9 ;  /* 0x0000000906007986 */ /* 0x000fe2000c101904 */
[----:B------:R-:W-:Y:S05]  /*01f0*/  EXIT ;  /* 0x000000000000794d */ /* 0x000fea0003800000 */
.L_x_1:
        /* <DEDUP_REMOVED lines=16> */
.L_x_6:


//--------------------- .text._Z12kernel_scalePfiS_iiif --------------------------
	.section	.text._Z12kernel_scalePfiS_iiif,"ax",@progbits
	.align	128
        .global         _Z12kernel_scalePfiS_iiif
        .type           _Z12kernel_scalePfiS_iiif,@function
        .size           _Z12kernel_scalePfiS_iiif,(.L_x_7 - _Z12kernel_scalePfiS_iiif)
        .other          _Z12kernel_scalePfiS_iiif,@"STO_CUDA_ENTRY STV_DEFAULT"
_Z12kernel_scalePfiS_iiif:
.text._Z12kernel_scalePfiS_iiif:
        /* <DEDUP_REMOVED lines=17> */
[----:B------:R-:W3:Y:S01]  /*0110*/  LDCU UR7, c[0x0][0x398] ;  /* 0x00007300ff0777ac */ /* 0x000ee20008000800 */
[----:B-1----:R-:W-:Y:S01]  /*0120*/  IMAD R5, R7, UR6, R0 ;  /* 0x0000000607057c24 */ /* 0x002fe2000f8e0200 */
[----:B------:R-:W1:Y:S03]  /*0130*/  LDCU UR6, c[0x0][0x3a4] ;  /* 0x00007480ff0677ac */ /* 0x000e660008000800 */
[----:B0-----:R-:W-:Y:S02]  /*0140*/  IMAD.WIDE R2, R5, 0x4, R2 ;  /* 0x0000000405027825 */ /* 0x001fe400078e0202 */
[----:B------:R-:W0:Y:S04]  /*0150*/  LDC.64 R4, c[0x0][0x390] ;  /* 0x0000e400ff047b82 */ /* 0x000e280000000a00 */
[----:B--2---:R-:W1:Y:S01]  /*0160*/  LDG.E R2, desc[UR4][R2.64] ;  /* 0x0000000402027981 */ /* 0x004e62000c1e1900 */
[----:B---3--:R-:W-:-:S04]  /*0170*/  IMAD R7, R7, UR7, R0 ;  /* 0x0000000707077c24 */ /* 0x008fc8000f8e0200 */
[----:B0-----:R-:W-:-:S04]  /*0180*/  IMAD.WIDE R4, R7, 0x4, R4 ;  /* 0x0000000407047825 */ /* 0x001fc800078e0204 */
[----:B-1----:R-:W-:-:S05]  /*0190*/  FMUL R7, R2, UR6 ;  /* 0x0000000602077c20 */ /* 0x002fca0008400000 */
[----:B------:R-:W-:Y:S01]  /*01a0*/  STG.E desc[UR4][R4.64], R7 ;  /* 0x0000000704007986 */ /* 0x000fe2000c101904 */
[----:B------:R-:W-:Y:S05]  /*01b0*/  EXIT ;  /* 0x000000000000794d */ /* 0x000fea0003800000 */
.L_x_2:
        /* <DEDUP_REMOVED lines=12> */
.L_x_7:


//--------------------- .text._Z15kernel_addValuePfiS_iiif --------------------------
	.section	.text._Z15kernel_addValuePfiS_iiif,"ax",@progbits
	.align	128
        .global         _Z15kernel_addValuePfiS_iiif
        .type           _Z15kernel_addValuePfiS_iiif,@function
        .size           _Z15kernel_addValuePfiS_iiif,(.L_x_8 - _Z15kernel_addValuePfiS_iiif)
        .other          _Z15kernel_addValuePfiS_iiif,@"STO_CUDA_ENTRY STV_DEFAULT"
_Z15kernel_addValuePfiS_iiif:
.text._Z15kernel_addValuePfiS_iiif:
        /* <DEDUP_REMOVED lines=25> */
[----:B-1----:R-:W-:-:S05]  /*0190*/  FADD R7, R2, UR6 ;  /* 0x0000000602077e21 */ /* 0x002fca0008000000 */
[----:B------:R-:W-:Y:S01]  /*01a0*/  STG.E desc[UR4][R4.64], R7 ;  /* 0x0000000704007986 */ /* 0x000fe2000c101904 */
[----:B------:R-:W-:Y:S05]  /*01b0*/  EXIT ;  /* 0x000000000000794d */ /* 0x000fea0003800000 */
.L_x_3:
        /* <DEDUP_REMOVED lines=12> */
.L_x_8:


//--------------------- .text._Z11kernel_initPfiiif --------------------------
	.section	.text._Z11kernel_initPfiiif,"ax",@progbits
	.align	128
        .global         _Z11kernel_initPfiiif
        .type           _Z11kernel_initPfiiif,@function
        .size           _Z11kernel_initPfiiif,(.L_x_9 - _Z11kernel_initPfiiif)
        .other          _Z11kernel_initPfiiif,@"STO_CUDA_ENTRY STV_DEFAULT"
_Z11kernel_initPfiiif:
.text._Z11kernel_initPfiiif:
        /* <DEDUP_REMOVED lines=16> */
[----:B------:R-:W2:Y:S06]  /*0100*/  LDCU.64 UR4, c[0x0][0x358] ;  /* 0x00006b00ff0477ac */ /* 0x000eac0008000a00 */
[----:B------:R-:W2:Y:S01]  /*0110*/  LDC R7, c[0x0][0x394] ;  /* 0x0000e500ff077b82 */ /* 0x000ea20000000800 */
[----:B-1----:R-:W-:-:S04]  /*0120*/  IMAD R5, R5, UR6, R0 ;  /* 0x0000000605057c24 */ /* 0x002fc8000f8e0200 */
[----:B0-----:R-:W-:-:S05]  /*0130*/  IMAD.WIDE R2, R5, 0x4, R2 ;  /* 0x0000000405027825 */ /* 0x001fca00078e0202 */
[----:B--2---:R-:W-:Y:S01]  /*0140*/  STG.E desc[UR4][R2.64], R7 ;  /* 0x0000000702007986 */ /* 0x004fe2000c101904 */
[----:B------:R-:W-:Y:S05]  /*0150*/  EXIT ;  /* 0x000000000000794d */ /* 0x000fea0003800000 */
.L_x_4:
        /* <DEDUP_REMOVED lines=10> */
.L_x_9:


//--------------------- .nv.shared.reserved.0     --------------------------
	.section	.nv.shared.reserved.0,"aw",@nobits
	.weak		__nv_reservedSMEM_offset_0_alias
	.size		__nv_reservedSMEM_offset_0_alias, 0, 64
	.other		__nv_reservedSMEM_offset_0_alias,@"STO_CUDA_RESERVED_SHARED STV_DEFAULT"
__nv_reservedSMEM_offset_0_alias:
	.zero		0
	.zero		64


//--------------------- .nv.constant0._Z11kernel_aYpbffPfiii --------------------------
	.section	.nv.constant0._Z11kernel_aYpbffPfiii,"a",@progbits
	.sectionflags	@""
	.align	4
.nv.constant0._Z11kernel_aYpbffPfiii:
	.zero		924


//--------------------- .nv.constant0._Z10kernel_addPfiS_iS_iii --------------------------
	.section	.nv.constant0._Z10kernel_addPfiS_iS_iii,"a",@progbits
	.sectionflags	@""
	.align	4
.nv.constant0._Z10kernel_addPfiS_iS_iii:
	.zero		948


//--------------------- .nv.constant0._Z12kernel_scalePfiS_iiif --------------------------
	.section	.nv.constant0._Z12kernel_scalePfiS_iiif,"a",@progbits
	.sectionflags	@""
	.align	4
.nv.constant0._Z12kernel_scalePfiS_iiif:
	.zero		936


//--------------------- .nv.constant0._Z15kernel_addValuePfiS_iiif --------------------------
	.section	.nv.constant0._Z15kernel_addValuePfiS_iiif,"a",@progbits
	.sectionflags	@""
	.align	4
.nv.constant0._Z15kernel_addValuePfiS_iiif:
	.zero		936


//--------------------- .nv.constant0._Z11kernel_initPfiiif --------------------------
	.section	.nv.constant0._Z11kernel_initPfiiif,"a",@progbits
	.sectionflags	@""
	.align	4
.nv.constant0._Z11kernel_initPfiiif:
	.zero		920


//--------------------- SYMBOLS --------------------------

	.type		.nv.reservedSmem.offset0,@object
	.size		.nv.reservedSmem.offset0,0x4
